//
// Generated by NVIDIA NVVM Compiler
//
// Compiler Build ID: CL-36424714
// Cuda compilation tools, release 13.0, V13.0.88
// Based on NVVM 20.0.0
//

.version 9.0
.target sm_100
.address_size 64

	// .globl	_Z13softmaxKernelPfS_ii
// _ZZ13softmaxKernelPfS_iiE9block_max has been demoted
// _ZZ13softmaxKernelPfS_iiE9block_sum has been demoted
.extern .shared .align 16 .b8 shared_data[];

.visible .entry _Z13softmaxKernelPfS_ii(
	.param .u64 .ptr .align 1 _Z13softmaxKernelPfS_ii_param_0,
	.param .u64 .ptr .align 1 _Z13softmaxKernelPfS_ii_param_1,
	.param .u32 _Z13softmaxKernelPfS_ii_param_2,
	.param .u32 _Z13softmaxKernelPfS_ii_param_3
)
{
	.reg .pred 	%p<10>;
	.reg .b32 	%r<34>;
	.reg .b32 	%f<32>;
	.reg .b64 	%rd<13>;
	// demoted variable
	.shared .align 4 .f32 _ZZ13softmaxKernelPfS_iiE9block_max;
	// demoted variable
	.shared .align 4 .f32 _ZZ13softmaxKernelPfS_iiE9block_sum;
	ld.param.u64 	%rd3, [_Z13softmaxKernelPfS_ii_param_0];
	ld.param.u64 	%rd4, [_Z13softmaxKernelPfS_ii_param_1];
	ld.param.u32 	%r16, [_Z13softmaxKernelPfS_ii_param_2];
	ld.param.u32 	%r15, [_Z13softmaxKernelPfS_ii_param_3];
	mov.u32 	%r1, %ctaid.x;
	mov.u32 	%r33, %tid.x;
	setp.ge.s32 	%p1, %r1, %r16;
	@%p1 bra 	$L__BB0_15;
	cvta.to.global.u64 	%rd5, %rd3;
	mul.lo.s32 	%r3, %r15, %r1;
	mul.wide.s32 	%rd6, %r3, 4;
	add.s64 	%rd1, %rd5, %rd6;
	setp.ge.s32 	%p2, %r33, %r15;
	mov.b32 	%r31, -8388608;
	@%p2 bra 	$L__BB0_5;
	mov.f32 	%f29, 0fFF800000;
	mov.u32 	%r4, %ntid.x;
	mov.u32 	%r30, %r33;
$L__BB0_3:
	mul.wide.s32 	%rd7, %r30, 4;
	add.s64 	%rd8, %rd1, %rd7;
	ld.global.f32 	%f9, [%rd8];
	max.f32 	%f29, %f29, %f9;
	add.s32 	%r30, %r30, %r4;
	setp.lt.s32 	%p3, %r30, %r15;
	@%p3 bra 	$L__BB0_3;
	mov.b32 	%r31, %f29;
$L__BB0_5:
	setp.ne.s32 	%p4, %r33, 0;
	@%p4 bra 	$L__BB0_7;
	mov.b32 	%r18, -8388608;
	st.shared.u32 	[_ZZ13softmaxKernelPfS_iiE9block_max], %r18;
$L__BB0_7:
	setp.ge.s32 	%p5, %r33, %r15;
	bar.sync 	0;
	atom.shared.max.s32 	%r19, [_ZZ13softmaxKernelPfS_iiE9block_max], %r31;
	bar.sync 	0;
	mov.f32 	%f31, 0f00000000;
	@%p5 bra 	$L__BB0_10;
	ld.shared.f32 	%f3, [_ZZ13softmaxKernelPfS_iiE9block_max];
	mov.f32 	%f31, 0f00000000;
	mov.u32 	%r9, %ntid.x;
	mov.u32 	%r23, shared_data;
	mov.u32 	%r32, %r33;
$L__BB0_9:
	mul.wide.s32 	%rd9, %r32, 4;
	add.s64 	%rd10, %rd1, %rd9;
	ld.global.f32 	%f12, [%rd10];
	sub.f32 	%f13, %f12, %f3;
	fma.rn.f32 	%f14, %f13, 0f3BBB989D, 0f3F000000;
	cvt.sat.f32.f32 	%f15, %f14;
	mov.f32 	%f16, 0f4B400001;
	mov.f32 	%f17, 0f437C0000;
	fma.rm.f32 	%f18, %f15, %f17, %f16;
	add.f32 	%f19, %f18, 0fCB40007F;
	neg.f32 	%f20, %f19;
	fma.rn.f32 	%f21, %f13, 0f3FB8AA3B, %f20;
	fma.rn.f32 	%f22, %f13, 0f32A57060, %f21;
	mov.b32 	%r20, %f18;
	shl.b32 	%r21, %r20, 23;
	mov.b32 	%f23, %r21;
	ex2.approx.ftz.f32 	%f24, %f22;
	mul.f32 	%f25, %f24, %f23;
	shl.b32 	%r22, %r32, 2;
	add.s32 	%r24, %r23, %r22;
	st.shared.f32 	[%r24], %f25;
	add.f32 	%f31, %f31, %f25;
	add.s32 	%r32, %r32, %r9;
	setp.lt.s32 	%p6, %r32, %r15;
	@%p6 bra 	$L__BB0_9;
$L__BB0_10:
	setp.ne.s32 	%p7, %r33, 0;
	@%p7 bra 	$L__BB0_12;
	mov.b32 	%r25, 0;
	st.shared.u32 	[_ZZ13softmaxKernelPfS_iiE9block_sum], %r25;
$L__BB0_12:
	setp.ge.s32 	%p8, %r33, %r15;
	bar.sync 	0;
	atom.shared.add.f32 	%f26, [_ZZ13softmaxKernelPfS_iiE9block_sum], %f31;
	bar.sync 	0;
	@%p8 bra 	$L__BB0_15;
	ld.shared.f32 	%f7, [_ZZ13softmaxKernelPfS_iiE9block_sum];
	mov.u32 	%r12, %ntid.x;
	cvta.to.global.u64 	%rd2, %rd4;
	mov.u32 	%r27, shared_data;
$L__BB0_14:
	shl.b32 	%r26, %r33, 2;
	add.s32 	%r28, %r27, %r26;
	ld.shared.f32 	%f27, [%r28];
	div.rn.f32 	%f28, %f27, %f7;
	add.s32 	%r29, %r33, %r3;
	mul.wide.s32 	%rd11, %r29, 4;
	add.s64 	%rd12, %rd2, %rd11;
	st.global.f32 	[%rd12], %f28;
	add.s32 	%r33, %r33, %r12;
	setp.lt.s32 	%p9, %r33, %r15;
	@%p9 bra 	$L__BB0_14;
$L__BB0_15:
	ret;

}


// ===== COMPILED SASS (sm_100) =====

	.target	sm_100

	.elftype	@"ET_EXEC"


//--------------------- .note.nv.tkinfo           --------------------------
	.section	.note.nv.tkinfo,"",@"SHT_NOTE"
	.sectionflags	@"SHF_NOTE_NV_TKINFO"
	.tkinfo
        /*0018*/ 	.word	0x00000002
        /*0030*/ 	.string	""
        /*0030*/ 	.string	"ptxas"
        /*0030*/ 	.string	"Cuda compilation tools, release 13.0, V13.0.88"
        /*0030*/ 	.string	"Build cuda_13.0.r13.0/compiler.36424714_0"
        /*0030*/ 	.string	"-arch sm_100 -m 64 "



//--------------------- .note.nv.cuinfo           --------------------------
	.section	.note.nv.cuinfo,"",@"SHT_NOTE"
	.sectionflags	@"SHF_NOTE_NV_CUINFO"
        /*0018*/ 	.short	0x0002
        /*001a*/ 	.short	0x0064
        /*001c*/ 	.short	0x0082
	.zero		2


//--------------------- .nv.info                  --------------------------
	.section	.nv.info,"",@"SHT_CUDA_INFO"
	.align	4


	//----- nvinfo : EIATTR_REGCOUNT
	.align		4
        /*0000*/ 	.byte	0x04, 0x2f
        /*0002*/ 	.short	(.L_1 - .L_0)
	.align		4
.L_0:
        /*0004*/ 	.word	index@(_Z13softmaxKernelPfS_ii)
        /*0008*/ 	.word	0x00000016


	//----- nvinfo : EIATTR_FRAME_SIZE
	.align		4
.L_1:
        /*000c*/ 	.byte	0x04, 0x11
        /*000e*/ 	.short	(.L_3 - .L_2)
	.align		4
.L_2:
        /*0010*/ 	.word	index@($__internal_0_$__cuda_sm3x_div_rn_noftz_f32_slowpath)
        /*0014*/ 	.word	0x00000000


	//----- nvinfo : EIATTR_FRAME_SIZE
	.align		4
.L_3:
        /*0018*/ 	.byte	0x04, 0x11
        /*001a*/ 	.short	(.L_5 - .L_4)
	.align		4
.L_4:
        /*001c*/ 	.word	index@(_Z13softmaxKernelPfS_ii)
        /*0020*/ 	.word	0x00000000


	//----- nvinfo : EIATTR_MIN_STACK_SIZE
	.align		4
.L_5:
        /*0024*/ 	.byte	0x04, 0x12
        /*0026*/ 	.short	(.L_7 - .L_6)
	.align		4
.L_6:
        /*0028*/ 	.word	index@(_Z13softmaxKernelPfS_ii)
        /*002c*/ 	.word	0x00000000
.L_7:


//--------------------- .nv.compat                --------------------------
	.section	.nv.compat,"",@"SHT_CUDA_COMPAT_INFO"
	.align	4
        /*0000*/ 	.byte	0x02, 0x09, 0x00, 0x00, 0x02, 0x02, 0x01, 0x00, 0x02, 0x05, 0x05, 0x00, 0x03, 0x07, 0x01, 0x01
        /*0010*/ 	.byte	0x02, 0x03, 0x00, 0x00, 0x02, 0x06, 0x01, 0x00, 0x04, 0x0b, 0x08, 0x00, 0x01, 0x00, 0x00, 0x00
        /*0020*/ 	.byte	0x00, 0x00, 0x00, 0x00


//--------------------- .nv.info._Z13softmaxKernelPfS_ii --------------------------
	.section	.nv.info._Z13softmaxKernelPfS_ii,"",@"SHT_CUDA_INFO"
	.sectionflags	@""
	.align	4


	//----- nvinfo : EIATTR_CUDA_API_VERSION
	.align		4
        /*0000*/ 	.byte	0x04, 0x37
        /*0002*/ 	.short	(.L_9 - .L_8)
.L_8:
        /*0004*/ 	.word	0x00000082


	//----- nvinfo : EIATTR_KPARAM_INFO
	.align		4
.L_9:
        /*0008*/ 	.byte	0x04, 0x17
        /*000a*/ 	.short	(.L_11 - .L_10)
.L_10:
        /*000c*/ 	.word	0x00000000
        /*0010*/ 	.short	0x0003
        /*0012*/ 	.short	0x0014
        /*0014*/ 	.byte	0x00, 0xf0, 0x11, 0x00


	//----- nvinfo : EIATTR_KPARAM_INFO
	.align		4
.L_11:
        /*0018*/ 	.byte	0x04, 0x17
        /*001a*/ 	.short	(.L_13 - .L_12)
.L_12:
        /*001c*/ 	.word	0x00000000
        /*0020*/ 	.short	0x0002
        /*0022*/ 	.short	0x0010
        /*0024*/ 	.byte	0x00, 0xf0, 0x11, 0x00


	//----- nvinfo : EIATTR_KPARAM_INFO
	.align		4
.L_13:
        /*0028*/ 	.byte	0x04, 0x17
        /*002a*/ 	.short	(.L_15 - .L_14)
.L_14:
        /*002c*/ 	.word	0x00000000
        /*0030*/ 	.short	0x0001
        /*0032*/ 	.short	0x0008
        /*0034*/ 	.byte	0x00, 0xf5, 0x21, 0x00


	//----- nvinfo : EIATTR_KPARAM_INFO
	.align		4
.L_15:
        /*0038*/ 	.byte	0x04, 0x17
        /*003a*/ 	.short	(.L_17 - .L_16)
.L_16:
        /*003c*/ 	.word	0x00000000
        /*0040*/ 	.short	0x0000
        /*0042*/ 	.short	0x0000
        /*0044*/ 	.byte	0x00, 0xf5, 0x21, 0x00


	//----- nvinfo : EIATTR_SPARSE_MMA_MASK
	.align		4
.L_17:
        /*0048*/ 	.byte	0x03, 0x50
        /*004a*/ 	.short	0x0000


	//----- nvinfo : EIATTR_MAXREG_COUNT
	.align		4
        /*004c*/ 	.byte	0x03, 0x1b
        /*004e*/ 	.short	0x00ff


	//----- nvinfo : EIATTR_NUM_BARRIERS
	.align		4
        /*0050*/ 	.byte	0x02, 0x4c
        /*0052*/ 	.byte	0x01
	.zero		1


	//----- nvinfo : EIATTR_MERCURY_ISA_VERSION
	.align		4
        /*0054*/ 	.byte	0x03, 0x5f
        /*0056*/ 	.short	0x0101


	//----- nvinfo : EIATTR_INT_WARP_WIDE_INSTR_OFFSETS
	.align		4
        /*0058*/ 	.byte	0x04, 0x31
        /*005a*/ 	.short	(.L_19 - .L_18)


	//   ....[0]....
.L_18:
        /*005c*/ 	.word	0x000001d0


	//   ....[1]....
        /*0060*/ 	.word	0x00000200


	//----- nvinfo : EIATTR_VRC_CTA_INIT_COUNT
	.align		4
.L_19:
        /*0064*/ 	.byte	0x02, 0x4a
	.zero		1
	.zero		1


	//----- nvinfo : EIATTR_EXIT_INSTR_OFFSETS
	.align		4
        /*0068*/ 	.byte	0x04, 0x1c
        /*006a*/ 	.short	(.L_21 - .L_20)


	//   ....[0]....
.L_20:
        /*006c*/ 	.word	0x00000040


	//   ....[1]....
        /*0070*/ 	.word	0x00000550


	//   ....[2]....
        /*0074*/ 	.word	0x00000710


	//----- nvinfo : EIATTR_CRS_STACK_SIZE
	.align		4
.L_21:
        /*0078*/ 	.byte	0x04, 0x1e
        /*007a*/ 	.short	(.L_23 - .L_22)
.L_22:
        /*007c*/ 	.word	0x00000000


	//----- nvinfo : EIATTR_CBANK_PARAM_SIZE
	.align		4
.L_23:
        /*0080*/ 	.byte	0x03, 0x19
        /*0082*/ 	.short	0x0018


	//----- nvinfo : EIATTR_PARAM_CBANK
	.align		4
        /*0084*/ 	.byte	0x04, 0x0a
        /*0086*/ 	.short	(.L_25 - .L_24)
	.align		4
.L_24:
        /*0088*/ 	.word	index@(.nv.constant0._Z13softmaxKernelPfS_ii)
        /*008c*/ 	.short	0x0380
        /*008e*/ 	.short	0x0018


	//----- nvinfo : EIATTR_SW_WAR
	.align		4
.L_25:
        /*0090*/ 	.byte	0x04, 0x36
        /*0092*/ 	.short	(.L_27 - .L_26)
.L_26:
        /*0094*/ 	.word	0x00000008
.L_27:


//--------------------- .nv.callgraph             --------------------------
	.section	.nv.callgraph,"",@"SHT_CUDA_CALLGRAPH"
	.align	4
	.sectionentsize	8
	.align		4
        /*0000*/ 	.word	0x00000000
	.align		4
        /*0004*/ 	.word	0xffffffff
	.align		4
        /*0008*/ 	.word	0x00000000
	.align		4
        /*000c*/ 	.word	0xfffffffe
	.align		4
        /*0010*/ 	.word	0x00000000
	.align		4
        /*0014*/ 	.word	0xfffffffd
	.align		4
        /*0018*/ 	.word	0x00000000
	.align		4
        /*001c*/ 	.word	0xfffffffc


//--------------------- .text._Z13softmaxKernelPfS_ii --------------------------
	.section	.text._Z13softmaxKernelPfS_ii,"ax",@progbits
	.align	128
        .global         _Z13softmaxKernelPfS_ii
        .type           _Z13softmaxKernelPfS_ii,@function
        .size           _Z13softmaxKernelPfS_ii,(.L_x_23 - _Z13softmaxKernelPfS_ii)
        .other          _Z13softmaxKernelPfS_ii,@"STO_CUDA_ENTRY STV_DEFAULT"
_Z13softmaxKernelPfS_ii:
.text._Z13softmaxKernelPfS_ii:
[----:B------:R-:W-:Y:S08]  /*0000*/  LDC R1, c[0x0][0x37c] ;  /* 0x0000df00ff017b82 */ /* 0x000ff00000000800 */
[----:B------:R-:W0:Y:S08]  /*0010*/  S2UR UR4, SR_CTAID.X ;  /* 0x00000000000479c3 */ /* 0x000e300000002500 */
[----:B------:R-:W0:Y:S02]  /*0020*/  LDC R0, c[0x0][0x390] ;  /* 0x0000e400ff007b82 */ /* 0x000e240000000800 */
[----:B0-----:R-:W-:-:S13]  /*0030*/  ISETP.LE.AND P0, PT, R0, UR4, PT ;  /* 0x0000000400007c0c */ /* 0x001fda000bf03270 */
[----:B------:R-:W-:Y:S05]  /*0040*/  @P0 EXIT ;  /* 0x000000000000094d */ /* 0x000fea0003800000 */
[----:B------:R-:W0:Y:S01]  /*0050*/  S2R R2, SR_TID.X ;  /* 0x0000000000027919 */ /* 0x000e220000002100 */
[----:B------:R-:W1:Y:S01]  /*0060*/  LDC R3, c[0x0][0x394] ;  /* 0x0000e500ff037b82 */ /* 0x000e620000000800 */
[----:B------:R-:W2:Y:S01]  /*0070*/  LDCU.64 UR6, c[0x0][0x358] ;  /* 0x00006b00ff0677ac */ /* 0x000ea20008000a00 */
[----:B------:R-:W-:Y:S01]  /*0080*/  BSSY.RECONVERGENT B0, `(.L_x_0) ;  /* 0x0000012000007945 */ /* 0x000fe20003800200 */
[----:B------:R-:W-:-:S05]  /*0090*/  IMAD.MOV.U32 R6, RZ, RZ, -0x800000 ;  /* 0xff800000ff067424 */ /* 0x000fca00078e00ff */
[----:B------:R-:W3:Y:S01]  /*00a0*/  LDC.64 R4, c[0x0][0x380] ;  /* 0x0000e000ff047b82 */ /* 0x000ee20000000a00 */
[----:B-1----:R-:W-:Y:S01]  /*00b0*/  IMAD R7, R3, UR4, RZ ;  /* 0x0000000403077c24 */ /* 0x002fe2000f8e02ff */
[----:B0-----:R-:W-:-:S03]  /*00c0*/  ISETP.GE.AND P0, PT, R2, R3, PT ;  /* 0x000000030200720c */ /* 0x001fc60003f06270 */
[----:B---3--:R-:W-:-:S10]  /*00d0*/  IMAD.WIDE R4, R7, 0x4, R4 ;  /* 0x0000000407047825 */ /* 0x008fd400078e0204 */
[----:B--2---:R-:W-:Y:S05]  /*00e0*/  @P0 BRA `(.L_x_1) ;  /* 0x00000000002c0947 */ /* 0x004fea0003800000 */
[----:B------:R-:W0:Y:S01]  /*00f0*/  LDC R11, c[0x0][0x360] ;  /* 0x0000d800ff0b7b82 */ /* 0x000e220000000800 */
[----:B------:R-:W-:Y:S01]  /*0100*/  BSSY.RECONVERGENT B1, `(.L_x_1) ;  /* 0x0000009000017945 */ /* 0x000fe20003800200 */
[----:B------:R-:W-:Y:S02]  /*0110*/  IMAD.MOV.U32 R6, RZ, RZ, -0x800000 ;  /* 0xff800000ff067424 */ /* 0x000fe400078e00ff */
[----:B------:R-:W-:-:S07]  /*0120*/  IMAD.MOV.U32 R0, RZ, RZ, R2 ;  /* 0x000000ffff007224 */ /* 0x000fce00078e0002 */
.L_x_2:
[----:B------:R-:W-:-:S06]  /*0130*/  IMAD.WIDE R8, R0, 0x4, R4 ;  /* 0x0000000400087825 */ /* 0x000fcc00078e0204 */
[----:B------:R-:W2:Y:S01]  /*0140*/  LDG.E R9, desc[UR6][R8.64] ;  /* 0x0000000608097981 */ /* 0x000ea2000c1e1900 */
[----:B0-----:R-:W-:-:S05]  /*0150*/  IMAD.IADD R0, R11, 0x1, R0 ;  /* 0x000000010b007824 */ /* 0x001fca00078e0200 */
[----:B------:R-:W-:Y:S02]  /*0160*/  ISETP.GE.AND P0, PT, R0, R3, PT ;  /* 0x000000030000720c */ /* 0x000fe40003f06270 */
[----:B--2---:R-:W-:-:S11]  /*0170*/  FMNMX R6, R9, R6, !PT ;  /* 0x0000000609067209 */ /* 0x004fd60007800000 */
[----:B------:R-:W-:Y:S05]  /*0180*/  @!P0 BRA `(.L_x_2) ;  /* 0xfffffffc00e88947 */ /* 0x000fea000383ffff */
[----:B------:R-:W-:Y:S05]  /*0190*/  BSYNC.RECONVERGENT B1 ;  /* 0x0000000000017941 */ /* 0x000fea0003800200 */
.L_x_1:
[----:B------:R-:W-:Y:S05]  /*01a0*/  BSYNC.RECONVERGENT B0 ;  /* 0x0000000000007941 */ /* 0x000fea0003800200 */
.L_x_0:
[----:B------:R-:W0:Y:S01]  /*01b0*/  S2R R0, SR_CgaCtaId ;  /* 0x0000000000007919 */ /* 0x000e220000008800 */
[----:B------:R-:W-:Y:S01]  /*01c0*/  ISETP.NE.AND P1, PT, R2, RZ, PT ;  /* 0x000000ff0200720c */ /* 0x000fe20003f25270 */
[----:B------:R-:W-:Y:S01]  /*01d0*/  VOTEU.ANY UR4, UPT, PT ;  /* 0x0000000000047886 */ /* 0x000fe200038e0100 */
[----:B------:R-:W-:Y:S01]  /*01e0*/  MOV R9, 0x400 ;  /* 0x0000040000097802 */ /* 0x000fe20000000f00 */
[----:B------:R-:W1:Y:S01]  /*01f0*/  S2R R8, SR_LANEID ;  /* 0x0000000000087919 */ /* 0x000e620000000000 */
[----:B------:R-:W-:Y:S01]  /*0200*/  CREDUX.MAX.S32 UR5, R6 ;  /* 0x00000000060572cc */ /* 0x000fe20000000200 */
[----:B------:R-:W-:Y:S01]  /*0210*/  UFLO.U32 UR4, UR4 ;  /* 0x00000004000472bd */ /* 0x000fe200080e0000 */
[C---:B------:R-:W-:Y:S01]  /*0220*/  ISETP.GE.AND P3, PT, R2.reuse, R3, PT ;  /* 0x000000030200720c */ /* 0x040fe20003f66270 */
[----:B------:R-:W-:Y:S01]  /*0230*/  BSSY.RECONVERGENT B0, `(.L_x_3) ;  /* 0x0000025000007945 */ /* 0x000fe20003800200 */
[----:B------:R-:W-:Y:S01]  /*0240*/  ISETP.NE.AND P0, PT, R2, RZ, PT ;  /* 0x000000ff0200720c */ /* 0x000fe20003f05270 */
[----:B------:R-:W-:-:S04]  /*0250*/  IMAD.MOV.U32 R11, RZ, RZ, RZ ;  /* 0x000000ffff0b7224 */ /* 0x000fc800078e00ff */
[----:B------:R-:W-:-:S04]  /*0260*/  @!P1 IMAD.MOV.U32 R15, RZ, RZ, -0x800000 ;  /* 0xff800000ff0f9424 */ /* 0x000fc800078e00ff */
[----:B------:R-:W-:Y:S01]  /*0270*/  IMAD.U32 R13, RZ, RZ, UR5 ;  /* 0x00000005ff0d7e24 */ /* 0x000fe2000f8e00ff */
[----:B0-----:R-:W-:Y:S02]  /*0280*/  LEA R6, R0, R9, 0x18 ;  /* 0x0000000900067211 */ /* 0x001fe400078ec0ff */
[----:B-1----:R-:W-:-:S03]  /*0290*/  ISETP.EQ.U32.AND P2, PT, R8, UR4, PT ;  /* 0x0000000408007c0c */ /* 0x002fc6000bf42070 */
[----:B------:R0:W-:Y:S01]  /*02a0*/  @!P1 STS [R6], R15 ;  /* 0x0000000f06009388 */ /* 0x0001e20000000800 */
[----:B------:R-:W-:Y:S09]  /*02b0*/  BAR.SYNC.DEFER_BLOCKING 0x0 ;  /* 0x0000000000007b1d */ /* 0x000ff20000010000 */
[----:B------:R0:W-:Y:S01]  /*02c0*/  @P2 ATOMS.MAX.S32 RZ, [R6], R13 ;  /* 0x0000000d06ff238c */ /* 0x0001e20001000200 */
[----:B------:R-:W-:Y:S06]  /*02d0*/  BAR.SYNC.DEFER_BLOCKING 0x0 ;  /* 0x0000000000007b1d */ /* 0x000fec0000010000 */
[----:B------:R-:W-:Y:S05]  /*02e0*/  @P3 BRA `(.L_x_4) ;  /* 0x0000000000643947 */ /* 0x000fea0003800000 */
[----:B------:R1:W2:Y:S01]  /*02f0*/  LDS R8, [R6] ;  /* 0x0000000006087984 */ /* 0x0002a20000000800 */
[----:B------:R-:W3:Y:S01]  /*0300*/  LDC R18, c[0x0][0x360] ;  /* 0x0000d800ff127b82 */ /* 0x000ee20000000800 */
[----:B0-----:R-:W-:Y:S02]  /*0310*/  VIADD R13, R9, 0x10 ;  /* 0x00000010090d7836 */ /* 0x001fe40000000000 */
[----:B------:R-:W-:Y:S02]  /*0320*/  HFMA2 R11, -RZ, RZ, 0, 0 ;  /* 0x00000000ff0b7431 */ /* 0x000fe400000001ff */
[----:B------:R-:W-:Y:S01]  /*0330*/  IMAD.MOV.U32 R15, RZ, RZ, R2 ;  /* 0x000000ffff0f7224 */ /* 0x000fe200078e0002 */
[----:B------:R-:W-:-:S07]  /*0340*/  LEA R10, R0, R13, 0x18 ;  /* 0x0000000d000a7211 */ /* 0x000fce00078ec0ff */
.L_x_5:
[----:B----4-:R-:W-:-:S06]  /*0350*/  IMAD.WIDE R12, R15, 0x4, R4 ;  /* 0x000000040f0c7825 */ /* 0x010fcc00078e0204 */
[----:B------:R-:W2:Y:S01]  /*0360*/  LDG.E R13, desc[UR6][R12.64] ;  /* 0x000000060c0d7981 */ /* 0x000ea2000c1e1900 */
[----:B------:R-:W-:Y:S02]  /*0370*/  IMAD.MOV.U32 R17, RZ, RZ, 0x3bbb989d ;  /* 0x3bbb989dff117424 */ /* 0x000fe400078e00ff */
[----:B------:R-:W-:Y:S02]  /*0380*/  IMAD.MOV.U32 R19, RZ, RZ, 0x437c0000 ;  /* 0x437c0000ff137424 */ /* 0x000fe400078e00ff */
[----:B--2---:R-:W-:Y:S01]  /*0390*/  FADD R14, -R8, R13 ;  /* 0x0000000d080e7221 */ /* 0x004fe20000000100 */
[----:B------:R-:W-:Y:S02]  /*03a0*/  IMAD R13, R15, 0x4, R10 ;  /* 0x000000040f0d7824 */ /* 0x000fe400078e020a */
[----:B---3--:R-:W-:Y:S02]  /*03b0*/  IMAD.IADD R15, R18, 0x1, R15 ;  /* 0x00000001120f7824 */ /* 0x008fe400078e020f */
[----:B------:R-:W-:-:S04]  /*03c0*/  FFMA.SAT R16, R14, R17, 0.5 ;  /* 0x3f0000000e107423 */ /* 0x000fc80000002011 */
[----:B------:R-:W-:Y:S01]  /*03d0*/  FFMA.RM R16, R16, R19, 12582913 ;  /* 0x4b40000110107423 */ /* 0x000fe20000004013 */
[----:B------:R-:W-:-:S03]  /*03e0*/  ISETP.GE.AND P1, PT, R15, R3, PT ;  /* 0x000000030f00720c */ /* 0x000fc60003f26270 */
[C---:B------:R-:W-:Y:S01]  /*03f0*/  FADD R17, R16.reuse, -12583039 ;  /* 0xcb40007f10117421 */ /* 0x040fe20000000000 */
[----:B------:R-:W-:-:S03]  /*0400*/  IMAD.SHL.U32 R16, R16, 0x800000, RZ ;  /* 0x0080000010107824 */ /* 0x000fc600078e00ff */
[----:B------:R-:W-:-:S04]  /*0410*/  FFMA R17, R14, 1.4426950216293334961, -R17 ;  /* 0x3fb8aa3b0e117823 */ /* 0x000fc80000000811 */
[----:B------:R-:W-:-:S06]  /*0420*/  FFMA R17, R14, 1.925963033500011079e-08, R17 ;  /* 0x32a570600e117823 */ /* 0x000fcc0000000011 */
[----:B------:R-:W0:Y:S02]  /*0430*/  MUFU.EX2 R17, R17 ;  /* 0x0000001100117308 */ /* 0x000e240000000800 */
[----:B0-----:R-:W-:-:S04]  /*0440*/  FMUL R16, R16, R17 ;  /* 0x0000001110107220 */ /* 0x001fc80000400000 */
[----:B------:R-:W-:Y:S01]  /*0450*/  FADD R11, R16, R11 ;  /* 0x0000000b100b7221 */ /* 0x000fe20000000000 */
[----:B------:R4:W-:Y:S01]  /*0460*/  STS [R13], R16 ;  /* 0x000000100d007388 */ /* 0x0009e20000000800 */
[----:B------:R-:W-:Y:S05]  /*0470*/  @!P1 BRA `(.L_x_5) ;  /* 0xfffffffc00b49947 */ /* 0x000fea000383ffff */
.L_x_4:
[----:B------:R-:W-:Y:S05]  /*0480*/  BSYNC.RECONVERGENT B0 ;  /* 0x0000000000007941 */ /* 0x000fea0003800200 */
.L_x_3:
[----:B------:R2:W-:Y:S01]  /*0490*/  @!P0 STS [R6+0x4], RZ ;  /* 0x000004ff06008388 */ /* 0x0005e20000000800 */
[----:B------:R-:W-:Y:S01]  /*04a0*/  BAR.SYNC.DEFER_BLOCKING 0x0 ;  /* 0x0000000000007b1d */ /* 0x000fe20000010000 */
[----:B------:R-:W-:Y:S02]  /*04b0*/  ISETP.GE.AND P1, PT, R2, R3, PT ;  /* 0x000000030200720c */ /* 0x000fe40003f26270 */
[----:B------:R-:W-:-:S03]  /*04c0*/  IADD3 R3, PT, PT, R9, 0x4, RZ ;  /* 0x0000000409037810 */ /* 0x000fc60007ffe0ff */
[----:B------:R-:W-:Y:S01]  /*04d0*/  BSSY.RECONVERGENT B0, `(.L_x_6) ;  /* 0x0000006000007945 */ /* 0x000fe20003800200 */
[----:B--2---:R-:W-:-:S07]  /*04e0*/  LEA R3, R0, R3, 0x18 ;  /* 0x0000000300037211 */ /* 0x004fce00078ec0ff */
.L_x_7:
[----:B------:R-:W2:Y:S02]  /*04f0*/  LDS R4, [R3] ;  /* 0x0000000003047984 */ /* 0x000ea40000000800 */
[----:B--2---:R-:W-:-:S05]  /*0500*/  FADD R5, R11, R4 ;  /* 0x000000040b057221 */ /* 0x004fca0000000000 */
[----:B------:R-:W2:Y:S02]  /*0510*/  ATOMS.CAST.SPIN P0, [R3], R4, R5 ;  /* 0x000000040300758d */ /* 0x000ea40001800005 */
[----:B--2---:R-:W-:Y:S05]  /*0520*/  @!P0 BRA `(.L_x_7) ;  /* 0xfffffffc00f08947 */ /* 0x004fea000383ffff */
[----:B------:R-:W-:Y:S05]  /*0530*/  BSYNC.RECONVERGENT B0 ;  /* 0x0000000000007941 */ /* 0x000fea0003800200 */
.L_x_6:
[----:B------:R-:W-:Y:S06]  /*0540*/  BAR.SYNC.DEFER_BLOCKING 0x0 ;  /* 0x0000000000007b1d */ /* 0x000fec0000010000 */
[----:B------:R-:W-:Y:S05]  /*0550*/  @P1 EXIT ;  /* 0x000000000000194d */ /* 0x000fea0003800000 */
[----:B------:R2:W3:Y:S01]  /*0560*/  LDS R3, [R6+0x4] ;  /* 0x0000040006037984 */ /* 0x0004e20000000800 */
[----:B------:R-:W0:Y:S01]  /*0570*/  LDC.64 R4, c[0x0][0x388] ;  /* 0x0000e200ff047b82 */ /* 0x000e220000000a00 */
[----:B------:R-:W-:Y:S01]  /*0580*/  VIADD R9, R9, 0x10 ;  /* 0x0000001009097836 */ /* 0x000fe20000000000 */
[----:B------:R-:W0:Y:S04]  /*0590*/  LDCU UR4, c[0x0][0x360] ;  /* 0x00006c00ff0477ac */ /* 0x000e280008000800 */
[----:B------:R-:W-:Y:S01]  /*05a0*/  LEA R9, R0, R9, 0x18 ;  /* 0x0000000900097211 */ /* 0x000fe200078ec0ff */
[----:B--2---:R-:W0:Y:S06]  /*05b0*/  LDCU UR5, c[0x0][0x394] ;  /* 0x00007280ff0577ac */ /* 0x004e2c0008000800 */
.L_x_10:
[----:B------:R-:W-:Y:S01]  /*05c0*/  IMAD R0, R2, 0x4, R9 ;  /* 0x0000000402007824 */ /* 0x000fe200078e0209 */
[----:B01-3--:R-:W0:Y:S01]  /*05d0*/  MUFU.RCP R6, R3 ;  /* 0x0000000300067308 */ /* 0x00be220000001000 */
[----:B------:R-:W-:Y:S04]  /*05e0*/  BSSY.RECONVERGENT B0, `(.L_x_8) ;  /* 0x000000c000007945 */ /* 0x000fe80003800200 */
[----:B------:R-:W1:Y:S01]  /*05f0*/  LDS R0, [R0] ;  /* 0x0000000000007984 */ /* 0x000e620000000800 */
[----:B0-2---:R-:W-:-:S04]  /*0600*/  FFMA R11, -R3, R6, 1 ;  /* 0x3f800000030b7423 */ /* 0x005fc80000000106 */
[----:B------:R-:W-:Y:S01]  /*0610*/  FFMA R11, R6, R11, R6 ;  /* 0x0000000b060b7223 */ /* 0x000fe20000000006 */
[----:B-1----:R-:W0:Y:S03]  /*0620*/  FCHK P0, R0, R3 ;  /* 0x0000000300007302 */ /* 0x002e260000000000 */
[----:B------:R-:W-:-:S04]  /*0630*/  FFMA R6, R0, R11, RZ ;  /* 0x0000000b00067223 */ /* 0x000fc800000000ff */
[----:B------:R-:W-:-:S04]  /*0640*/  FFMA R8, -R3, R6, R0 ;  /* 0x0000000603087223 */ /* 0x000fc80000000100 */
[----:B----4-:R-:W-:Y:S01]  /*0650*/  FFMA R13, R11, R8, R6 ;  /* 0x000000080b0d7223 */ /* 0x010fe20000000006 */
[----:B0-----:R-:W-:Y:S06]  /*0660*/  @!P0 BRA `(.L_x_9) ;  /* 0x00000000000c8947 */ /* 0x001fec0003800000 */
[----:B------:R-:W-:-:S07]  /*0670*/  MOV R6, 0x690 ;  /* 0x0000069000067802 */ /* 0x000fce0000000f00 */
[----:B------:R-:W-:Y:S05]  /*0680*/  CALL.REL.NOINC `($__internal_0_$__cuda_sm3x_div_rn_noftz_f32_slowpath) ;  /* 0x0000000000247944 */ /* 0x000fea0003c00000 */
[----:B------:R-:W-:-:S07]  /*0690*/  IMAD.MOV.U32 R13, RZ, RZ, R0 ;  /* 0x000000ffff0d7224 */ /* 0x000fce00078e0000 */
.L_x_9:
[----:B------:R-:W-:Y:S05]  /*06a0*/  BSYNC.RECONVERGENT B0 ;  /* 0x0000000000007941 */ /* 0x000fea0003800200 */
.L_x_8:
[----:B------:R-:W-:Y:S02]  /*06b0*/  IMAD.IADD R11, R7, 0x1, R2 ;  /* 0x00000001070b7824 */ /* 0x000fe400078e0202 */
[----:B------:R-:W-:Y:S02]  /*06c0*/  VIADD R2, R2, UR4 ;  /* 0x0000000402027c36 */ /* 0x000fe40008000000 */
[----:B------:R-:W-:-:S03]  /*06d0*/  IMAD.WIDE R10, R11, 0x4, R4 ;  /* 0x000000040b0a7825 */ /* 0x000fc600078e0204 */
[----:B------:R-:W-:Y:S02]  /*06e0*/  ISETP.GE.AND P0, PT, R2, UR5, PT ;  /* 0x0000000502007c0c */ /* 0x000fe4000bf06270 */
[----:B------:R2:W-:Y:S11]  /*06f0*/  STG.E desc[UR6][R10.64], R13 ;  /* 0x0000000d0a007986 */ /* 0x0005f6000c101906 */
[----:B------:R-:W-:Y:S05]  /*0700*/  @!P0 BRA `(.L_x_10) ;  /* 0xfffffffc00ac8947 */ /* 0x000fea000383ffff */
[----:B------:R-:W-:Y:S05]  /*0710*/  EXIT ;  /* 0x000000000000794d */ /* 0x000fea0003800000 */
        .weak           $__internal_0_$__cuda_sm3x_div_rn_noftz_f32_slowpath
        .type           $__internal_0_$__cuda_sm3x_div_rn_noftz_f32_slowpath,@function
        .size           $__internal_0_$__cuda_sm3x_div_rn_noftz_f32_slowpath,(.L_x_23 - $__internal_0_$__cuda_sm3x_div_rn_noftz_f32_slowpath)
$__internal_0_$__cuda_sm3x_div_rn_noftz_f32_slowpath:
[--C-:B------:R-:W-:Y:S01]  /*0720*/  SHF.R.U32.HI R10, RZ, 0x17, R3.reuse ;  /* 0x00000017ff0a7819 */ /* 0x100fe20000011603 */
[----:B------:R-:W-:Y:S01]  /*0730*/  BSSY.RECONVERGENT B1, `(.L_x_11) ;  /* 0x0000064000017945 */ /* 0x000fe20003800200 */
[--C-:B------:R-:W-:Y:S01]  /*0740*/  SHF.R.U32.HI R8, RZ, 0x17, R0.reuse ;  /* 0x00000017ff087819 */ /* 0x100fe20000011600 */
[----:B------:R-:W-:Y:S01]  /*0750*/  IMAD.MOV.U32 R11, RZ, RZ, R0 ;  /* 0x000000ffff0b7224 */ /* 0x000fe200078e0000 */
[----:B------:R-:W-:Y:S01]  /*0760*/  LOP3.LUT R10, R10, 0xff, RZ, 0xc0, !PT ;  /* 0x000000ff0a0a7812 */ /* 0x000fe200078ec0ff */
[----:B------:R-:W-:Y:S01]  /*0770*/  IMAD.MOV.U32 R12, RZ, RZ, R3 ;  /* 0x000000ffff0c7224 */ /* 0x000fe200078e0003 */
[----:B------:R-:W-:-:S03]  /*0780*/  LOP3.LUT R16, R8, 0xff, RZ, 0xc0, !PT ;  /* 0x000000ff08107812 */ /* 0x000fc600078ec0ff */
[----:B------:R-:W-:Y:S01]  /*0790*/  VIADD R13, R10, 0xffffffff ;  /* 0xffffffff0a0d7836 */ /* 0x000fe20000000000 */
[----:B------:R-:W-:-:S04]  /*07a0*/  IADD3 R14, PT, PT, R16, -0x1, RZ ;  /* 0xffffffff100e7810 */ /* 0x000fc80007ffe0ff */
[----:B------:R-:W-:-:S04]  /*07b0*/  ISETP.GT.U32.AND P0, PT, R13, 0xfd, PT ;  /* 0x000000fd0d00780c */ /* 0x000fc80003f04070 */
[----:B------:R-:W-:-:S13]  /*07c0*/  ISETP.GT.U32.OR P0, PT, R14, 0xfd, P0 ;  /* 0x000000fd0e00780c */ /* 0x000fda0000704470 */
[----:B------:R-:W-:Y:S01]  /*07d0*/  @!P0 IMAD.MOV.U32 R8, RZ, RZ, RZ ;  /* 0x000000ffff088224 */ /* 0x000fe200078e00ff */
[----:B------:R-:W-:Y:S06]  /*07e0*/  @!P0 BRA `(.L_x_12) ;  /* 0x00000000005c8947 */ /* 0x000fec0003800000 */
[----:B------:R-:W-:Y:S02]  /*07f0*/  FSETP.GTU.FTZ.AND P1, PT, |R3|, +INF , PT ;  /* 0x7f8000000300780b */ /* 0x000fe40003f3c200 */
[----:B------:R-:W-:-:S04]  /*0800*/  FSETP.GTU.FTZ.AND P0, PT, |R0|, +INF , PT ;  /* 0x7f8000000000780b */ /* 0x000fc80003f1c200 */
[----:B------:R-:W-:-:S13]  /*0810*/  PLOP3.LUT P0, PT, P0, P1, PT, 0xf8, 0x8f ;  /* 0x00000000008f781c */ /* 0x000fda0000703f70 */
[----:B------:R-:W-:Y:S05]  /*0820*/  @P0 BRA `(.L_x_13) ;  /* 0x00000004004c0947 */ /* 0x000fea0003800000 */
[----:B------:R-:W-:-:S13]  /*0830*/  LOP3.LUT P0, RZ, R12, 0x7fffffff, R11, 0xc8, !PT ;  /* 0x7fffffff0cff7812 */ /* 0x000fda000780c80b */
[----:B------:R-:W-:Y:S05]  /*0840*/  @!P0 BRA `(.L_x_14) ;  /* 0x00000004003c8947 */ /* 0x000fea0003800000 */
[C---:B------:R-:W-:Y:S02]  /*0850*/  FSETP.NEU.FTZ.AND P2, PT, |R0|.reuse, +INF , PT ;  /* 0x7f8000000000780b */ /* 0x040fe40003f5d200 */
[----:B------:R-:W-:Y:S02]  /*0860*/  FSETP.NEU.FTZ.AND P1, PT, |R3|, +INF , PT ;  /* 0x7f8000000300780b */ /* 0x000fe40003f3d200 */
[----:B------:R-:W-:-:S11]  /*0870*/  FSETP.NEU.FTZ.AND P0, PT, |R0|, +INF , PT ;  /* 0x7f8000000000780b */ /* 0x000fd60003f1d200 */
[----:B------:R-:W-:Y:S05]  /*0880*/  @!P1 BRA !P2, `(.L_x_14) ;  /* 0x00000004002c9947 */ /* 0x000fea0005000000 */
[----:B------:R-:W-:-:S04]  /*0890*/  LOP3.LUT P2, RZ, R11, 0x7fffffff, RZ, 0xc0, !PT ;  /* 0x7fffffff0bff7812 */ /* 0x000fc8000784c0ff */
[----:B------:R-:W-:-:S13]  /*08a0*/  PLOP3.LUT P1, PT, P1, P2, PT, 0x2f, 0xf2 ;  /* 0x0000000000f2781c */ /* 0x000fda0000f24577 */
[----:B------:R-:W-:Y:S05]  /*08b0*/  @P1 BRA `(.L_x_15) ;  /* 0x0000000400181947 */ /* 0x000fea0003800000 */
[----:B------:R-:W-:-:S04]  /*08c0*/  LOP3.LUT P1, RZ, R12, 0x7fffffff, RZ, 0xc0, !PT ;  /* 0x7fffffff0cff7812 */ /* 0x000fc8000782c0ff */
[----:B------:R-:W-:-:S13]  /*08d0*/  PLOP3.LUT P0, PT, P0, P1, PT, 0x2f, 0xf2 ;  /* 0x0000000000f2781c */ /* 0x000fda0000702577 */
[----:B------:R-:W-:Y:S05]  /*08e0*/  @P0 BRA `(.L_x_16) ;  /* 0x0000000400000947 */ /* 0x000fea0003800000 */
[----:B------:R-:W-:Y:S02]  /*08f0*/  ISETP.GE.AND P0, PT, R14, RZ, PT ;  /* 0x000000ff0e00720c */ /* 0x000fe40003f06270 */
[----:B------:R-:W-:-:S11]  /*0900*/  ISETP.GE.AND P1, PT, R13, RZ, PT ;  /* 0x000000ff0d00720c */ /* 0x000fd60003f26270 */
[----:B------:R-:W-:Y:S02]  /*0910*/  @P0 IMAD.MOV.U32 R8, RZ, RZ, RZ ;  /* 0x000000ffff080224 */ /* 0x000fe400078e00ff */
[----:B------:R-:W-:Y:S01]  /*0920*/  @!P0 FFMA R11, R0, 1.84467440737095516160e+19, RZ ;  /* 0x5f800000000b8823 */ /* 0x000fe200000000ff */
[----:B------:R-:W-:Y:S02]  /*0930*/  @!P0 IMAD.MOV.U32 R8, RZ, RZ, -0x40 ;  /* 0xffffffc0ff088424 */ /* 0x000fe400078e00ff */
[----:B------:R-:W-:Y:S02]  /*0940*/  @!P1 FFMA R12, R3, 1.84467440737095516160e+19, RZ ;  /* 0x5f800000030c9823 */ /* 0x000fe400000000ff */
[----:B------:R-:W-:-:S07]  /*0950*/  @!P1 VIADD R8, R8, 0x40 ;  /* 0x0000004008089836 */ /* 0x000fce0000000000 */
.L_x_12:
[----:B------:R-:W-:Y:S01]  /*0960*/  LEA R13, R10, 0xc0800000, 0x17 ;  /* 0xc08000000a0d7811 */ /* 0x000fe200078eb8ff */
[----:B------:R-:W-:Y:S03]  /*0970*/  BSSY.RECONVERGENT B2, `(.L_x_17) ;  /* 0x0000036000027945 */ /* 0x000fe60003800200 */
[----:B------:R-:W-:Y:S01]  /*0980*/  IADD3 R13, PT, PT, -R13, R12, RZ ;  /* 0x0000000c0d0d7210 */ /* 0x000fe20007ffe1ff */
[----:B------:R-:W-:-:S03]  /*0990*/  VIADD R12, R16, 0xffffff81 ;  /* 0xffffff81100c7836 */ /* 0x000fc60000000000 */
[----:B------:R-:W0:Y:S01]  /*09a0*/  MUFU.RCP R14, R13 ;  /* 0x0000000d000e7308 */ /* 0x000e220000001000 */
[----:B------:R-:W-:Y:S01]  /*09b0*/  FADD.FTZ R15, -R13, -RZ ;  /* 0x800000ff0d0f7221 */ /* 0x000fe20000010100 */
[----:B------:R-:W-:-:S03]  /*09c0*/  IMAD R0, R12, -0x800000, R11 ;  /* 0xff8000000c007824 */ /* 0x000fc600078e020b */
[----:B0-----:R-:W-:-:S04]  /*09d0*/  FFMA R17, R14, R15, 1 ;  /* 0x3f8000000e117423 */ /* 0x001fc8000000000f */
[----:B------:R-:W-:-:S04]  /*09e0*/  FFMA R16, R14, R17, R14 ;  /* 0x000000110e107223 */ /* 0x000fc8000000000e */
[----:B------:R-:W-:-:S04]  /*09f0*/  FFMA R11, R0, R16, RZ ;  /* 0x00000010000b7223 */ /* 0x000fc800000000ff */
[----:B------:R-:W-:-:S04]  /*0a00*/  FFMA R14, R15, R11, R0 ;  /* 0x0000000b0f0e7223 */ /* 0x000fc80000000000 */
[----:B------:R-:W-:Y:S01]  /*0a10*/  FFMA R17, R16, R14, R11 ;  /* 0x0000000e10117223 */ /* 0x000fe2000000000b */
[----:B------:R-:W-:-:S03]  /*0a20*/  IADD3 R11, PT, PT, R12, 0x7f, -R10 ;  /* 0x0000007f0c0b7810 */ /* 0x000fc60007ffe80a */
[----:B------:R-:W-:Y:S02]  /*0a30*/  FFMA R14, R15, R17, R0 ;  /* 0x000000110f0e7223 */ /* 0x000fe40000000000 */
[----:B------:R-:W-:Y:S02]  /*0a40*/  IMAD.IADD R11, R11, 0x1, R8 ;  /* 0x000000010b0b7824 */ /* 0x000fe400078e0208 */
[----:B------:R-:W-:-:S05]  /*0a50*/  FFMA R0, R16, R14, R17 ;  /* 0x0000000e10007223 */ /* 0x000fca0000000011 */
[----:B------:R-:W-:-:S04]  /*0a60*/  SHF.R.U32.HI R10, RZ, 0x17, R0 ;  /* 0x00000017ff0a7819 */ /* 0x000fc80000011600 */
[----:B------:R-:W-:-:S05]  /*0a70*/  LOP3.LUT R10, R10, 0xff, RZ, 0xc0, !PT ;  /* 0x000000ff0a0a7812 */ /* 0x000fca00078ec0ff */
[----:B------:R-:W-:-:S04]  /*0a80*/  IMAD.IADD R12, R10, 0x1, R11 ;  /* 0x000000010a0c7824 */ /* 0x000fc800078e020b */
[----:B------:R-:W-:-:S05]  /*0a90*/  VIADD R8, R12, 0xffffffff ;  /* 0xffffffff0c087836 */ /* 0x000fca0000000000 */
[----:B------:R-:W-:-:S13]  /*0aa0*/  ISETP.GE.U32.AND P0, PT, R8, 0xfe, PT ;  /* 0x000000fe0800780c */ /* 0x000fda0003f06070 */
[----:B------:R-:W-:Y:S05]  /*0ab0*/  @!P0 BRA `(.L_x_18) ;  /* 0x0000000000808947 */ /* 0x000fea0003800000 */
[----:B------:R-:W-:-:S13]  /*0ac0*/  ISETP.GT.AND P0, PT, R12, 0xfe, PT ;  /* 0x000000fe0c00780c */ /* 0x000fda0003f04270 */
[----:B------:R-:W-:Y:S05]  /*0ad0*/  @P0 BRA `(.L_x_19) ;  /* 0x00000000006c0947 */ /* 0x000fea0003800000 */
[----:B------:R-:W-:-:S13]  /*0ae0*/  ISETP.GE.AND P0, PT, R12, 0x1, PT ;  /* 0x000000010c00780c */ /* 0x000fda0003f06270 */
[----:B------:R-:W-:Y:S05]  /*0af0*/  @P0 BRA `(.L_x_20) ;  /* 0x0000000000740947 */ /* 0x000fea0003800000 */
[----:B------:R-:W-:Y:S02]  /*0b00*/  ISETP.GE.AND P0, PT, R12, -0x18, PT ;  /* 0xffffffe80c00780c */ /* 0x000fe40003f06270 */
[----:B------:R-:W-:-:S11]  /*0b10*/  LOP3.LUT R0, R0, 0x80000000, RZ, 0xc0, !PT ;  /* 0x8000000000007812 */ /* 0x000fd600078ec0ff */
[----:B------:R-:W-:Y:S05]  /*0b20*/  @!P0 BRA `(.L_x_20) ;  /* 0x0000000000688947 */ /* 0x000fea0003800000 */
[-CC-:B------:R-:W-:Y:S01]  /*0b30*/  FFMA.RZ R8, R16, R14.reuse, R17.reuse ;  /* 0x0000000e10087223 */ /* 0x180fe2000000c011 */
[----:B------:R-:W-:Y:S02]  /*0b40*/  VIADD R13, R12, 0x20 ;  /* 0x000000200c0d7836 */ /* 0x000fe40000000000 */
[-CC-:B------:R-:W-:Y:S01]  /*0b50*/  FFMA.RM R11, R16, R14.reuse, R17.reuse ;  /* 0x0000000e100b7223 */ /* 0x180fe20000004011 */
[----:B------:R-:W-:Y:S02]  /*0b60*/  ISETP.NE.AND P2, PT, R12, RZ, PT ;  /* 0x000000ff0c00720c */ /* 0x000fe40003f45270 */
[----:B------:R-:W-:Y:S01]  /*0b70*/  LOP3.LUT R10, R8, 0x7fffff, RZ, 0xc0, !PT ;  /* 0x007fffff080a7812 */ /* 0x000fe200078ec0ff */
[----:B------:R-:W-:Y:S01]  /*0b80*/  FFMA.RP R8, R16, R14, R17 ;  /* 0x0000000e10087223 */ /* 0x000fe20000008011 */
[----:B------:R-:W-:Y:S02]  /*0b90*/  ISETP.NE.AND P1, PT, R12, RZ, PT ;  /* 0x000000ff0c00720c */ /* 0x000fe40003f25270 */
[----:B------:R-:W-:-:S02]  /*0ba0*/  LOP3.LUT R10, R10, 0x800000, RZ, 0xfc, !PT ;  /* 0x008000000a0a7812 */ /* 0x000fc400078efcff */
[----:B------:R-:W-:Y:S02]  /*0bb0*/  IADD3 R12, PT, PT, -R12, RZ, RZ ;  /* 0x000000ff0c0c7210 */ /* 0x000fe40007ffe1ff */
[----:B------:R-:W-:Y:S02]  /*0bc0*/  SHF.L.U32 R13, R10, R13, RZ ;  /* 0x0000000d0a0d7219 */ /* 0x000fe400000006ff */
[----:B------:R-:W-:Y:S02]  /*0bd0*/  FSETP.NEU.FTZ.AND P0, PT, R8, R11, PT ;  /* 0x0000000b0800720b */ /* 0x000fe40003f1d000 */
[----:B------:R-:W-:Y:S02]  /*0be0*/  SEL R11, R12, RZ, P2 ;  /* 0x000000ff0c0b7207 */ /* 0x000fe40001000000 */
[----:B------:R-:W-:Y:S02]  /*0bf0*/  ISETP.NE.AND P1, PT, R13, RZ, P1 ;  /* 0x000000ff0d00720c */ /* 0x000fe40000f25270 */
[----:B------:R-:W-:-:S02]  /*0c00*/  SHF.R.U32.HI R11, RZ, R11, R10 ;  /* 0x0000000bff0b7219 */ /* 0x000fc4000001160a */
[----:B------:R-:W-:Y:S02]  /*0c10*/  PLOP3.LUT P0, PT, P0, P1, PT, 0xf8, 0x8f ;  /* 0x00000000008f781c */ /* 0x000fe40000703f70 */
[----:B------:R-:W-:Y:S02]  /*0c20*/  SHF.R.U32.HI R13, RZ, 0x1, R11 ;  /* 0x00000001ff0d7819 */ /* 0x000fe4000001160b */
[----:B------:R-:W-:-:S04]  /*0c30*/  SEL R8, RZ, 0x1, !P0 ;  /* 0x00000001ff087807 */ /* 0x000fc80004000000 */
[----:B------:R-:W-:-:S04]  /*0c40*/  LOP3.LUT R8, R8, 0x1, R13, 0xf8, !PT ;  /* 0x0000000108087812 */ /* 0x000fc800078ef80d */
[----:B------:R-:W-:-:S05]  /*0c50*/  LOP3.LUT R8, R8, R11, RZ, 0xc0, !PT ;  /* 0x0000000b08087212 */ /* 0x000fca00078ec0ff */
[----:B------:R-:W-:-:S05]  /*0c60*/  IMAD.IADD R13, R13, 0x1, R8 ;  /* 0x000000010d0d7824 */ /* 0x000fca00078e0208 */
[----:B------:R-:W-:Y:S01]  /*0c70*/  LOP3.LUT R0, R13, R0, RZ, 0xfc, !PT ;  /* 0x000000000d007212 */ /* 0x000fe200078efcff */
[----:B------:R-:W-:Y:S06]  /*0c80*/  BRA `(.L_x_20) ;  /* 0x0000000000107947 */ /* 0x000fec0003800000 */
.L_x_19:
[----:B------:R-:W-:-:S04]  /*0c90*/  LOP3.LUT R0, R0, 0x80000000, RZ, 0xc0, !PT ;  /* 0x8000000000007812 */ /* 0x000fc800078ec0ff */
[----:B------:R-:W-:Y:S01]  /*0ca0*/  LOP3.LUT R0, R0, 0x7f800000, RZ, 0xfc, !PT ;  /* 0x7f80000000007812 */ /* 0x000fe200078efcff */
[----:B------:R-:W-:Y:S06]  /*0cb0*/  BRA `(.L_x_20) ;  /* 0x0000000000047947 */ /* 0x000fec0003800000 */
.L_x_18:
[----:B------:R-:W-:-:S07]  /*0cc0*/  IMAD R0, R11, 0x800000, R0 ;  /* 0x008000000b007824 */ /* 0x000fce00078e0200 */
.L_x_20:
[----:B------:R-:W-:Y:S05]  /*0cd0*/  BSYNC.RECONVERGENT B2 ;  /* 0x0000000000027941 */ /* 0x000fea0003800200 */
.L_x_17:
[----:B------:R-:W-:Y:S05]  /*0ce0*/  BRA `(.L_x_21) ;  /* 0x0000000000207947 */ /* 0x000fea0003800000 */
.L_x_16:
[----:B------:R-:W-:-:S04]  /*0cf0*/  LOP3.LUT R0, R12, 0x80000000, R11, 0x48, !PT ;  /* 0x800000000c007812 */ /* 0x000fc800078e480b */
[----:B------:R-:W-:Y:S01]  /*0d00*/  LOP3.LUT R0, R0, 0x7f800000, RZ, 0xfc, !PT ;  /* 0x7f80000000007812 */ /* 0x000fe200078efcff */
[----:B------:R-:W-:Y:S06]  /*0d10*/  BRA `(.L_x_21) ;  /* 0x0000000000147947 */ /* 0x000fec0003800000 */
.L_x_15:
[----:B------:R-:W-:Y:S01]  /*0d20*/  LOP3.LUT R0, R12, 0x80000000, R11, 0x48, !PT ;  /* 0x800000000c007812 */ /* 0x000fe200078e480b */
[----:B------:R-:W-:Y:S06]  /*0d30*/  BRA `(.L_x_21) ;  /* 0x00000000000c7947 */ /* 0x000fec0003800000 */
.L_x_14:
[----:B------:R-:W0:Y:S01]  /*0d40*/  MUFU.RSQ R0, -QNAN ;  /* 0xffc0000000007908 */ /* 0x000e220000001400 */
[----:B------:R-:W-:Y:S05]  /*0d50*/  BRA `(.L_x_21) ;  /* 0x0000000000047947 */ /* 0x000fea0003800000 */
.L_x_13:
[----:B------:R-:W-:-:S07]  /*0d60*/  FADD.FTZ R0, R0, R3 ;  /* 0x0000000300007221 */ /* 0x000fce0000010000 */
.L_x_21:
[----:B------:R-:W-:Y:S05]  /*0d70*/  BSYNC.RECONVERGENT B1 ;  /* 0x0000000000017941 */ /* 0x000fea0003800200 */
.L_x_11:
[----:B------:R-:W-:Y:S02]  /*0d80*/  IMAD.MOV.U32 R10, RZ, RZ, R6 ;  /* 0x000000ffff0a7224 */ /* 0x000fe400078e0006 */
[----:B------:R-:W-:-:S04]  /*0d90*/  IMAD.MOV.U32 R11, RZ, RZ, 0x0 ;  /* 0x00000000ff0b7424 */ /* 0x000fc800078e00ff */
[----:B0-----:R-:W-:Y:S05]  /*0da0*/  RET.REL.NODEC R10 `(_Z13softmaxKernelPfS_ii) ;  /* 0xfffffff00a947950 */ /* 0x001fea0003c3ffff */
.L_x_22:
[----:B------:R-:W-:-:S00]  /*0db0*/  BRA `(.L_x_22) ;  /* 0xfffffffc00fc7947 */ /* 0x000fc0000383ffff */
[----:B------:R-:W-:-:S00]  /*0dc0*/  NOP ;  /* 0x0000000000007918 */ /* 0x000fc00000000000 */
        /* <DEDUP_REMOVED lines=11> */
.L_x_23:


//--------------------- .nv.shared._Z13softmaxKernelPfS_ii --------------------------
	.section	.nv.shared._Z13softmaxKernelPfS_ii,"aw",@nobits
	.sectionflags	@""
	.align	16
.nv.shared._Z13softmaxKernelPfS_ii:
	.zero		1040


//--------------------- .nv.shared.reserved.0     --------------------------
	.section	.nv.shared.reserved.0,"aw",@nobits
	.weak		__nv_reservedSMEM_offset_0_alias
	.size		__nv_reservedSMEM_offset_0_alias, 0, 64
	.other		__nv_reservedSMEM_offset_0_alias,@"STO_CUDA_RESERVED_SHARED STV_DEFAULT"
__nv_reservedSMEM_offset_0_alias:
	.zero		0
	.zero		64


//--------------------- .nv.constant0._Z13softmaxKernelPfS_ii --------------------------
	.section	.nv.constant0._Z13softmaxKernelPfS_ii,"a",@progbits
	.sectionflags	@""
	.align	4
.nv.constant0._Z13softmaxKernelPfS_ii:
	.zero		920


//--------------------- SYMBOLS --------------------------

	.type		.nv.reservedSmem.offset0,@object
	.size		.nv.reservedSmem.offset0,0x4
	.type		.nv.reservedSmem.cap,@object
	.size		.nv.reservedSmem.cap,0x4
